//
// Generated by NVIDIA NVVM Compiler
//
// Compiler Build ID: CL-36424714
// Cuda compilation tools, release 13.0, V13.0.88
// Based on NVVM 20.0.0
//

.version 9.0
.target sm_100
.address_size 64

	// .globl	_Z15vector_productoPfS_S_i
.extern .func  (.param .b32 func_retval0) vprintf
(
	.param .b64 vprintf_param_0,
	.param .b64 vprintf_param_1
)
;
.global .align 1 .b8 $str[29] = {66, 73, 100, 32, 61, 32, 37, 100, 32, 66, 68, 109, 32, 61, 32, 37, 100, 32, 72, 73, 100, 32, 61, 32, 37, 100, 32, 10};
.global .align 1 .b8 $str$1[10] = {67, 32, 61, 32, 37, 46, 50, 102, 10};

.visible .entry _Z15vector_productoPfS_S_i(
	.param .u64 .ptr .align 1 _Z15vector_productoPfS_S_i_param_0,
	.param .u64 .ptr .align 1 _Z15vector_productoPfS_S_i_param_1,
	.param .u64 .ptr .align 1 _Z15vector_productoPfS_S_i_param_2,
	.param .u32 _Z15vector_productoPfS_S_i_param_3
)
{
	.local .align 8 .b8 	__local_depot0[16];
	.reg .b64 	%SP;
	.reg .b64 	%SPL;
	.reg .pred 	%p<2>;
	.reg .b32 	%r<13>;
	.reg .b32 	%f<4>;
	.reg .b64 	%rd<18>;
	.reg .b64 	%fd<2>;

	mov.u64 	%SPL, __local_depot0;
	cvta.local.u64 	%SP, %SPL;
	ld.param.u64 	%rd2, [_Z15vector_productoPfS_S_i_param_0];
	ld.param.u64 	%rd3, [_Z15vector_productoPfS_S_i_param_1];
	ld.param.u64 	%rd4, [_Z15vector_productoPfS_S_i_param_2];
	ld.param.u32 	%r2, [_Z15vector_productoPfS_S_i_param_3];
	add.u64 	%rd5, %SP, 0;
	add.u64 	%rd1, %SPL, 0;
	mov.u32 	%r3, %ctaid.y;
	mov.u32 	%r4, %ntid.y;
	mov.u32 	%r5, %tid.y;
	st.local.v2.u32 	[%rd1], {%r3, %r4};
	st.local.u32 	[%rd1+8], %r5;
	mov.u64 	%rd6, $str;
	cvta.global.u64 	%rd7, %rd6;
	{ // callseq 0, 0
	.param .b64 param0;
	st.param.b64 	[param0], %rd7;
	.param .b64 param1;
	st.param.b64 	[param1], %rd5;
	.param .b32 retval0;
	call.uni (retval0), 
	vprintf, 
	(
	param0, 
	param1
	);
	ld.param.b32 	%r6, [retval0];
	} // callseq 0
	mov.u32 	%r8, %ntid.x;
	mov.u32 	%r9, %ctaid.x;
	mov.u32 	%r10, %tid.x;
	mad.lo.s32 	%r1, %r8, %r9, %r10;
	setp.ge.s32 	%p1, %r1, %r2;
	@%p1 bra 	$L__BB0_2;
	cvta.to.global.u64 	%rd8, %rd2;
	cvta.to.global.u64 	%rd9, %rd3;
	cvta.to.global.u64 	%rd10, %rd4;
	mul.wide.s32 	%rd11, %r1, 4;
	add.s64 	%rd12, %rd8, %rd11;
	ld.global.f32 	%f1, [%rd12];
	add.s64 	%rd13, %rd9, %rd11;
	ld.global.f32 	%f2, [%rd13];
	add.f32 	%f3, %f1, %f2;
	add.s64 	%rd14, %rd10, %rd11;
	st.global.f32 	[%rd14], %f3;
	cvt.f64.f32 	%fd1, %f3;
	st.local.f64 	[%rd1], %fd1;
	mov.u64 	%rd15, $str$1;
	cvta.global.u64 	%rd16, %rd15;
	{ // callseq 1, 0
	.param .b64 param0;
	st.param.b64 	[param0], %rd16;
	.param .b64 param1;
	st.param.b64 	[param1], %rd5;
	.param .b32 retval0;
	call.uni (retval0), 
	vprintf, 
	(
	param0, 
	param1
	);
	ld.param.b32 	%r11, [retval0];
	} // callseq 1
$L__BB0_2:
	ret;

}


// ===== COMPILED SASS (sm_100) =====

	.target	sm_100

	.elftype	@"ET_EXEC"


//--------------------- .note.nv.tkinfo           --------------------------
	.section	.note.nv.tkinfo,"",@"SHT_NOTE"
	.sectionflags	@"SHF_NOTE_NV_TKINFO"
	.tkinfo
        /*0018*/ 	.word	0x00000002
        /*0030*/ 	.string	""
        /*0030*/ 	.string	"ptxas"
        /*0030*/ 	.string	"Cuda compilation tools, release 13.0, V13.0.88"
        /*0030*/ 	.string	"Build cuda_13.0.r13.0/compiler.36424714_0"
        /*0030*/ 	.string	"-arch sm_100 -m 64 "



//--------------------- .note.nv.cuinfo           --------------------------
	.section	.note.nv.cuinfo,"",@"SHT_NOTE"
	.sectionflags	@"SHF_NOTE_NV_CUINFO"
        /*0018*/ 	.short	0x0002
        /*001a*/ 	.short	0x0064
        /*001c*/ 	.short	0x0082
	.zero		2


//--------------------- .nv.info                  --------------------------
	.section	.nv.info,"",@"SHT_CUDA_INFO"
	.align	4


	//----- nvinfo : EIATTR_REGCOUNT
	.align		4
        /*0000*/ 	.byte	0x04, 0x2f
        /*0002*/ 	.short	(.L_3 - .L_2)
	.align		4
.L_2:
        /*0004*/ 	.word	index@(_Z15vector_productoPfS_S_i)
        /*0008*/ 	.word	0x00000018


	//----- nvinfo : EIATTR_FRAME_SIZE
	.align		4
.L_3:
        /*000c*/ 	.byte	0x04, 0x11
        /*000e*/ 	.short	(.L_5 - .L_4)
	.align		4
.L_4:
        /*0010*/ 	.word	index@(_Z15vector_productoPfS_S_i)
        /*0014*/ 	.word	0x00000010


	//----- nvinfo : EIATTR_MIN_STACK_SIZE
	.align		4
.L_5:
        /*0018*/ 	.byte	0x04, 0x12
        /*001a*/ 	.short	(.L_7 - .L_6)
	.align		4
.L_6:
        /*001c*/ 	.word	index@(_Z15vector_productoPfS_S_i)
        /*0020*/ 	.word	0x00000010
.L_7:


//--------------------- .nv.compat                --------------------------
	.section	.nv.compat,"",@"SHT_CUDA_COMPAT_INFO"
	.align	4
        /*0000*/ 	.byte	0x02, 0x09, 0x00, 0x00, 0x02, 0x02, 0x01, 0x00, 0x02, 0x05, 0x05, 0x00, 0x03, 0x07, 0x01, 0x01
        /*0010*/ 	.byte	0x02, 0x03, 0x00, 0x00, 0x02, 0x06, 0x01, 0x00, 0x04, 0x0b, 0x08, 0x00, 0x09, 0x00, 0x00, 0x00
        /*0020*/ 	.byte	0x00, 0x00, 0x00, 0x00


//--------------------- .nv.info._Z15vector_productoPfS_S_i --------------------------
	.section	.nv.info._Z15vector_productoPfS_S_i,"",@"SHT_CUDA_INFO"
	.sectionflags	@""
	.align	4


	//----- nvinfo : EIATTR_CUDA_API_VERSION
	.align		4
        /*0000*/ 	.byte	0x04, 0x37
        /*0002*/ 	.short	(.L_9 - .L_8)
.L_8:
        /*0004*/ 	.word	0x00000082


	//----- nvinfo : EIATTR_KPARAM_INFO
	.align		4
.L_9:
        /*0008*/ 	.byte	0x04, 0x17
        /*000a*/ 	.short	(.L_11 - .L_10)
.L_10:
        /*000c*/ 	.word	0x00000000
        /*0010*/ 	.short	0x0003
        /*0012*/ 	.short	0x0018
        /*0014*/ 	.byte	0x00, 0xf0, 0x11, 0x00


	//----- nvinfo : EIATTR_KPARAM_INFO
	.align		4
.L_11:
        /*0018*/ 	.byte	0x04, 0x17
        /*001a*/ 	.short	(.L_13 - .L_12)
.L_12:
        /*001c*/ 	.word	0x00000000
        /*0020*/ 	.short	0x0002
        /*0022*/ 	.short	0x0010
        /*0024*/ 	.byte	0x00, 0xf5, 0x21, 0x00


	//----- nvinfo : EIATTR_KPARAM_INFO
	.align		4
.L_13:
        /*0028*/ 	.byte	0x04, 0x17
        /*002a*/ 	.short	(.L_15 - .L_14)
.L_14:
        /*002c*/ 	.word	0x00000000
        /*0030*/ 	.short	0x0001
        /*0032*/ 	.short	0x0008
        /*0034*/ 	.byte	0x00, 0xf5, 0x21, 0x00


	//----- nvinfo : EIATTR_KPARAM_INFO
	.align		4
.L_15:
        /*0038*/ 	.byte	0x04, 0x17
        /*003a*/ 	.short	(.L_17 - .L_16)
.L_16:
        /*003c*/ 	.word	0x00000000
        /*0040*/ 	.short	0x0000
        /*0042*/ 	.short	0x0000
        /*0044*/ 	.byte	0x00, 0xf5, 0x21, 0x00


	//----- nvinfo : EIATTR_SPARSE_MMA_MASK
	.align		4
.L_17:
        /*0048*/ 	.byte	0x03, 0x50
        /*004a*/ 	.short	0x0000


	//----- nvinfo : EIATTR_MAXREG_COUNT
	.align		4
        /*004c*/ 	.byte	0x03, 0x1b
        /*004e*/ 	.short	0x00ff


	//----- nvinfo : EIATTR_EXTERNS
	.align		4
        /*0050*/ 	.byte	0x04, 0x0f
        /*0052*/ 	.short	(.L_19 - .L_18)


	//   ....[0]....
	.align		4
.L_18:
        /*0054*/ 	.word	index@(vprintf)


	//----- nvinfo : EIATTR_MERCURY_ISA_VERSION
	.align		4
.L_19:
        /*0058*/ 	.byte	0x03, 0x5f
        /*005a*/ 	.short	0x0101


	//----- nvinfo : EIATTR_VRC_CTA_INIT_COUNT
	.align		4
        /*005c*/ 	.byte	0x02, 0x4a
	.zero		1
	.zero		1


	//----- nvinfo : EIATTR_SYSCALL_OFFSETS
	.align		4
        /*0060*/ 	.byte	0x04, 0x46
        /*0062*/ 	.short	(.L_21 - .L_20)


	//   ....[0]....
.L_20:
        /*0064*/ 	.word	0x00000130


	//   ....[1]....
        /*0068*/ 	.word	0x000002f0


	//----- nvinfo : EIATTR_EXIT_INSTR_OFFSETS
	.align		4
.L_21:
        /*006c*/ 	.byte	0x04, 0x1c
        /*006e*/ 	.short	(.L_23 - .L_22)


	//   ....[0]....
.L_22:
        /*0070*/ 	.word	0x000001a0


	//   ....[1]....
        /*0074*/ 	.word	0x00000300


	//----- nvinfo : EIATTR_CRS_STACK_SIZE
	.align		4
.L_23:
        /*0078*/ 	.byte	0x04, 0x1e
        /*007a*/ 	.short	(.L_25 - .L_24)
.L_24:
        /*007c*/ 	.word	0x00000000


	//----- nvinfo : EIATTR_CBANK_PARAM_SIZE
	.align		4
.L_25:
        /*0080*/ 	.byte	0x03, 0x19
        /*0082*/ 	.short	0x001c


	//----- nvinfo : EIATTR_PARAM_CBANK
	.align		4
        /*0084*/ 	.byte	0x04, 0x0a
        /*0086*/ 	.short	(.L_27 - .L_26)
	.align		4
.L_26:
        /*0088*/ 	.word	index@(.nv.constant0._Z15vector_productoPfS_S_i)
        /*008c*/ 	.short	0x0380
        /*008e*/ 	.short	0x001c


	//----- nvinfo : EIATTR_SW_WAR
	.align		4
.L_27:
        /*0090*/ 	.byte	0x04, 0x36
        /*0092*/ 	.short	(.L_29 - .L_28)
.L_28:
        /*0094*/ 	.word	0x00000008
.L_29:


//--------------------- .nv.callgraph             --------------------------
	.section	.nv.callgraph,"",@"SHT_CUDA_CALLGRAPH"
	.align	4
	.sectionentsize	8
	.align		4
        /*0000*/ 	.word	0x00000000
	.align		4
        /*0004*/ 	.word	0xffffffff
	.align		4
        /*0008*/ 	.word	index@(_Z15vector_productoPfS_S_i)
	.align		4
        /*000c*/ 	.word	index@(vprintf)
	.align		4
        /*0010*/ 	.word	0x00000000
	.align		4
        /*0014*/ 	.word	0xfffffffe
	.align		4
        /*0018*/ 	.word	0x00000000
	.align		4
        /*001c*/ 	.word	0xfffffffd
	.align		4
        /*0020*/ 	.word	0x00000000
	.align		4
        /*0024*/ 	.word	0xfffffffc


//--------------------- .nv.constant4             --------------------------
	.section	.nv.constant4,"a",@progbits
	.align	8
	.align		8
.nv.constant4:
        /*0000*/ 	.dword	vprintf
	.align		8
        /*0008*/ 	.dword	$str
	.align		8
        /*0010*/ 	.dword	$str$1


//--------------------- .text._Z15vector_productoPfS_S_i --------------------------
	.section	.text._Z15vector_productoPfS_S_i,"ax",@progbits
	.align	128
        .global         _Z15vector_productoPfS_S_i
        .type           _Z15vector_productoPfS_S_i,@function
        .size           _Z15vector_productoPfS_S_i,(.L_x_3 - _Z15vector_productoPfS_S_i)
        .other          _Z15vector_productoPfS_S_i,@"STO_CUDA_ENTRY STV_DEFAULT"
_Z15vector_productoPfS_S_i:
.text._Z15vector_productoPfS_S_i:
[----:B------:R-:W0:Y:S01]  /*0000*/  LDC R1, c[0x0][0x37c] ;  /* 0x0000df00ff017b82 */ /* 0x000e220000000800 */
[----:B------:R-:W1:Y:S01]  /*0010*/  S2R R0, SR_TID.Y ;  /* 0x0000000000007919 */ /* 0x000e620000002200 */
[----:B------:R-:W2:Y:S06]  /*0020*/  LDCU UR5, c[0x0][0x2fc] ;  /* 0x00005f80ff0577ac */ /* 0x000eac0008000800 */
[----:B------:R-:W3:Y:S01]  /*0030*/  LDC R11, c[0x0][0x364] ;  /* 0x0000d900ff0b7b82 */ /* 0x000ee20000000800 */
[----:B0-----:R-:W-:Y:S01]  /*0040*/  VIADD R1, R1, 0xfffffff0 ;  /* 0xfffffff001017836 */ /* 0x001fe20000000000 */
[----:B------:R-:W3:Y:S01]  /*0050*/  S2R R10, SR_CTAID.Y ;  /* 0x00000000000a7919 */ /* 0x000ee20000002600 */
[----:B------:R-:W0:Y:S01]  /*0060*/  LDCU UR4, c[0x0][0x2f8] ;  /* 0x00005f00ff0477ac */ /* 0x000e220008000800 */
[----:B------:R-:W-:Y:S01]  /*0070*/  MOV R17, 0x0 ;  /* 0x0000000000117802 */ /* 0x000fe20000000f00 */
[----:B------:R-:W4:Y:S03]  /*0080*/  LDCU.64 UR6, c[0x4][0x8] ;  /* 0x01000100ff0677ac */ /* 0x000f260008000a00 */
[----:B------:R0:W3:Y:S02]  /*0090*/  LDC.64 R8, c[0x4][R17] ;  /* 0x0100000011087b82 */ /* 0x0000e40000000a00 */
[----:B0-----:R-:W-:-:S02]  /*00a0*/  IADD3 R16, P0, PT, R1, UR4, RZ ;  /* 0x0000000401107c10 */ /* 0x001fc4000ff1e0ff */
[----:B----4-:R-:W-:-:S03]  /*00b0*/  MOV R4, UR6 ;  /* 0x0000000600047c02 */ /* 0x010fc60008000f00 */
[----:B--2---:R-:W-:Y:S01]  /*00c0*/  IMAD.X R2, RZ, RZ, UR5, P0 ;  /* 0x00000005ff027e24 */ /* 0x004fe200080e06ff */
[----:B------:R-:W-:Y:S01]  /*00d0*/  MOV R6, R16 ;  /* 0x0000001000067202 */ /* 0x000fe20000000f00 */
[----:B------:R-:W-:Y:S01]  /*00e0*/  IMAD.U32 R5, RZ, RZ, UR7 ;  /* 0x00000007ff057e24 */ /* 0x000fe2000f8e00ff */
[----:B-1----:R0:W-:Y:S01]  /*00f0*/  STL [R1+0x8], R0 ;  /* 0x0000080001007387 */ /* 0x0021e20000100800 */
[----:B------:R-:W-:-:S03]  /*0100*/  IMAD.MOV.U32 R7, RZ, RZ, R2 ;  /* 0x000000ffff077224 */ /* 0x000fc600078e0002 */
[----:B---3--:R0:W-:Y:S04]  /*0110*/  STL.64 [R1], R10 ;  /* 0x0000000a01007387 */ /* 0x0081e80000100a00 */
[----:B------:R-:W-:-:S07]  /*0120*/  LEPC R20, `(.L_x_0) ;  /* 0x000000001014794e */ /* 0x000fce0000000000 */
[----:B0-----:R-:W-:Y:S05]  /*0130*/  CALL.ABS.NOINC R8 ;  /* 0x0000000008007343 */ /* 0x001fea0003c00000 */
.L_x_0:
[----:B------:R-:W0:Y:S01]  /*0140*/  S2R R3, SR_CTAID.X ;  /* 0x0000000000037919 */ /* 0x000e220000002500 */
[----:B------:R-:W0:Y:S01]  /*0150*/  LDCU UR4, c[0x0][0x360] ;  /* 0x00006c00ff0477ac */ /* 0x000e220008000800 */
[----:B------:R-:W0:Y:S01]  /*0160*/  S2R R0, SR_TID.X ;  /* 0x0000000000007919 */ /* 0x000e220000002100 */
[----:B------:R-:W1:Y:S01]  /*0170*/  LDCU UR5, c[0x0][0x398] ;  /* 0x00007300ff0577ac */ /* 0x000e620008000800 */
[----:B0-----:R-:W-:-:S05]  /*0180*/  IMAD R3, R3, UR4, R0 ;  /* 0x0000000403037c24 */ /* 0x001fca000f8e0200 */
[----:B-1----:R-:W-:-:S13]  /*0190*/  ISETP.GE.AND P0, PT, R3, UR5, PT ;  /* 0x0000000503007c0c */ /* 0x002fda000bf06270 */
[----:B------:R-:W-:Y:S05]  /*01a0*/  @P0 EXIT ;  /* 0x000000000000094d */ /* 0x000fea0003800000 */
[----:B------:R-:W0:Y:S01]  /*01b0*/  LDC.64 R8, c[0x0][0x388] ;  /* 0x0000e200ff087b82 */ /* 0x000e220000000a00 */
[----:B------:R-:W1:Y:S01]  /*01c0*/  LDCU.64 UR4, c[0x0][0x358] ;  /* 0x00006b00ff0477ac */ /* 0x000e620008000a00 */
[----:B------:R-:W2:Y:S06]  /*01d0*/  LDCU.64 UR6, c[0x4][0x10] ;  /* 0x01000200ff0677ac */ /* 0x000eac0008000a00 */
[----:B------:R-:W3:Y:S08]  /*01e0*/  LDC.64 R6, c[0x0][0x380] ;  /* 0x0000e000ff067b82 */ /* 0x000ef00000000a00 */
[----:B------:R-:W4:Y:S01]  /*01f0*/  LDC.64 R10, c[0x0][0x390] ;  /* 0x0000e400ff0a7b82 */ /* 0x000f220000000a00 */
[----:B0-----:R-:W-:-:S06]  /*0200*/  IMAD.WIDE R8, R3, 0x4, R8 ;  /* 0x0000000403087825 */ /* 0x001fcc00078e0208 */
[----:B-1----:R-:W5:Y:S01]  /*0210*/  LDG.E R9, desc[UR4][R8.64] ;  /* 0x0000000408097981 */ /* 0x002f62000c1e1900 */
[----:B---3--:R-:W-:-:S05]  /*0220*/  IMAD.WIDE R6, R3, 0x4, R6 ;  /* 0x0000000403067825 */ /* 0x008fca00078e0206 */
[----:B------:R0:W5:Y:S01]  /*0230*/  LDG.E R0, desc[UR4][R6.64] ;  /* 0x0000000406007981 */ /* 0x000162000c1e1900 */
[----:B----4-:R-:W-:Y:S01]  /*0240*/  IMAD.WIDE R10, R3, 0x4, R10 ;  /* 0x00000004030a7825 */ /* 0x010fe200078e020a */
[----:B------:R1:W3:Y:S01]  /*0250*/  LDC.64 R14, c[0x4][R17] ;  /* 0x01000000110e7b82 */ /* 0x0002e20000000a00 */
[----:B--2---:R-:W-:Y:S02]  /*0260*/  MOV R4, UR6 ;  /* 0x0000000600047c02 */ /* 0x004fe40008000f00 */
[----:B------:R-:W-:Y:S01]  /*0270*/  IMAD.U32 R5, RZ, RZ, UR7 ;  /* 0x00000007ff057e24 */ /* 0x000fe2000f8e00ff */
[----:B0-----:R-:W-:Y:S02]  /*0280*/  MOV R6, R16 ;  /* 0x0000001000067202 */ /* 0x001fe40000000f00 */
[----:B------:R-:W-:Y:S01]  /*0290*/  MOV R7, R2 ;  /* 0x0000000200077202 */ /* 0x000fe20000000f00 */
[----:B-----5:R-:W-:-:S04]  /*02a0*/  FADD R0, R0, R9 ;  /* 0x0000000900007221 */ /* 0x020fc80000000000 */
[----:B------:R-:W0:Y:S01]  /*02b0*/  F2F.F64.F32 R12, R0 ;  /* 0x00000000000c7310 */ /* 0x000e220000201800 */
[----:B------:R1:W-:Y:S04]  /*02c0*/  STG.E desc[UR4][R10.64], R0 ;  /* 0x000000000a007986 */ /* 0x0003e8000c101904 */
[----:B0--3--:R1:W-:Y:S02]  /*02d0*/  STL.64 [R1], R12 ;  /* 0x0000000c01007387 */ /* 0x0093e40000100a00 */
[----:B------:R-:W-:-:S07]  /*02e0*/  LEPC R20, `(.L_x_1) ;  /* 0x000000001014794e */ /* 0x000fce0000000000 */
[----:B-1----:R-:W-:Y:S05]  /*02f0*/  CALL.ABS.NOINC R14 ;  /* 0x000000000e007343 */ /* 0x002fea0003c00000 */
.L_x_1:
[----:B------:R-:W-:Y:S05]  /*0300*/  EXIT ;  /* 0x000000000000794d */ /* 0x000fea0003800000 */
.L_x_2:
[----:B------:R-:W-:-:S00]  /*0310*/  BRA `(.L_x_2) ;  /* 0xfffffffc00fc7947 */ /* 0x000fc0000383ffff */
[----:B------:R-:W-:-:S00]  /*0320*/  NOP ;  /* 0x0000000000007918 */ /* 0x000fc00000000000 */
        /* <DEDUP_REMOVED lines=13> */
.L_x_3:


//--------------------- .nv.global.init           --------------------------
	.section	.nv.global.init,"aw",@progbits
.nv.global.init:
	.type		$str$1,@object
	.size		$str$1,($str - $str$1)
$str$1:
        /*0000*/ 	.byte	0x43, 0x20, 0x3d, 0x20, 0x25, 0x2e, 0x32, 0x66, 0x0a, 0x00
	.type		$str,@object
	.size		$str,(.L_0 - $str)
$str:
        /*000a*/ 	.byte	0x42, 0x49, 0x64, 0x20, 0x3d, 0x20, 0x25, 0x64, 0x20, 0x42, 0x44, 0x6d, 0x20, 0x3d, 0x20, 0x25
        /*001a*/ 	.byte	0x64, 0x20, 0x48, 0x49, 0x64, 0x20, 0x3d, 0x20, 0x25, 0x64, 0x20, 0x0a, 0x00
.L_0:


//--------------------- .nv.shared.reserved.0     --------------------------
	.section	.nv.shared.reserved.0,"aw",@nobits
	.weak		__nv_reservedSMEM_offset_0_alias
	.size		__nv_reservedSMEM_offset_0_alias, 0, 64
	.other		__nv_reservedSMEM_offset_0_alias,@"STO_CUDA_RESERVED_SHARED STV_DEFAULT"
__nv_reservedSMEM_offset_0_alias:
	.zero		0
	.zero		64


//--------------------- .nv.constant0._Z15vector_productoPfS_S_i --------------------------
	.section	.nv.constant0._Z15vector_productoPfS_S_i,"a",@progbits
	.sectionflags	@""
	.align	4
.nv.constant0._Z15vector_productoPfS_S_i:
	.zero		924


//--------------------- SYMBOLS --------------------------

	.type		.nv.reservedSmem.offset0,@object
	.size		.nv.reservedSmem.offset0,0x4
	.type		vprintf,@function
